//
// Generated by NVIDIA NVVM Compiler
//
// Compiler Build ID: CL-36424714
// Cuda compilation tools, release 13.0, V13.0.88
// Based on NVVM 20.0.0
//

.version 9.0
.target sm_100
.address_size 64

	// .globl	_Z18copy_heater_bufferPfS_i

.visible .entry _Z18copy_heater_bufferPfS_i(
	.param .u64 .ptr .align 1 _Z18copy_heater_bufferPfS_i_param_0,
	.param .u64 .ptr .align 1 _Z18copy_heater_bufferPfS_i_param_1,
	.param .u32 _Z18copy_heater_bufferPfS_i_param_2
)
{
	.reg .pred 	%p<3>;
	.reg .b32 	%r<16>;
	.reg .b32 	%f<2>;
	.reg .b64 	%rd<9>;

	ld.param.u64 	%rd1, [_Z18copy_heater_bufferPfS_i_param_0];
	ld.param.u64 	%rd2, [_Z18copy_heater_bufferPfS_i_param_1];
	ld.param.u32 	%r2, [_Z18copy_heater_bufferPfS_i_param_2];
	mov.u32 	%r4, %tid.x;
	mov.u32 	%r5, %ctaid.x;
	mov.u32 	%r6, %ntid.x;
	mad.lo.s32 	%r7, %r5, %r6, %r4;
	mov.u32 	%r8, %tid.y;
	mov.u32 	%r9, %ctaid.y;
	mov.u32 	%r10, %ntid.y;
	mad.lo.s32 	%r11, %r9, %r10, %r8;
	mov.u32 	%r13, %nctaid.x;
	mul.lo.s32 	%r14, %r13, %r6;
	mad.lo.s32 	%r1, %r14, %r11, %r7;
	max.s32 	%r15, %r7, %r11;
	setp.ge.s32 	%p1, %r15, %r2;
	@%p1 bra 	$L__BB0_3;
	cvta.to.global.u64 	%rd3, %rd1;
	mul.wide.s32 	%rd4, %r1, 4;
	add.s64 	%rd5, %rd3, %rd4;
	ld.global.f32 	%f1, [%rd5];
	setp.leu.f32 	%p2, %f1, 0f00000000;
	@%p2 bra 	$L__BB0_3;
	cvta.to.global.u64 	%rd6, %rd2;
	add.s64 	%rd8, %rd6, %rd4;
	st.global.f32 	[%rd8], %f1;
$L__BB0_3:
	ret;

}
	// .globl	_Z11heat_spreadPfS_if
.visible .entry _Z11heat_spreadPfS_if(
	.param .u64 .ptr .align 1 _Z11heat_spreadPfS_if_param_0,
	.param .u64 .ptr .align 1 _Z11heat_spreadPfS_if_param_1,
	.param .u32 _Z11heat_spreadPfS_if_param_2,
	.param .f32 _Z11heat_spreadPfS_if_param_3
)
{
	.reg .pred 	%p<6>;
	.reg .b32 	%r<26>;
	.reg .b32 	%f<12>;
	.reg .b64 	%rd<16>;

	ld.param.u64 	%rd1, [_Z11heat_spreadPfS_if_param_0];
	ld.param.u64 	%rd2, [_Z11heat_spreadPfS_if_param_1];
	ld.param.u32 	%r5, [_Z11heat_spreadPfS_if_param_2];
	ld.param.f32 	%f1, [_Z11heat_spreadPfS_if_param_3];
	mov.u32 	%r6, %tid.x;
	mov.u32 	%r7, %ctaid.x;
	mov.u32 	%r8, %ntid.x;
	mad.lo.s32 	%r1, %r7, %r8, %r6;
	mov.u32 	%r9, %tid.y;
	mov.u32 	%r10, %ctaid.y;
	mov.u32 	%r11, %ntid.y;
	mad.lo.s32 	%r12, %r10, %r11, %r9;
	mov.u32 	%r13, %nctaid.x;
	mul.lo.s32 	%r3, %r13, %r8;
	max.s32 	%r14, %r1, %r12;
	setp.gt.s32 	%p1, %r14, %r5;
	@%p1 bra 	$L__BB1_2;
	mul.lo.s32 	%r15, %r3, %r12;
	add.s32 	%r16, %r15, %r1;
	cvta.to.global.u64 	%rd3, %rd2;
	cvta.to.global.u64 	%rd4, %rd1;
	add.s32 	%r17, %r16, -1;
	setp.eq.s32 	%p2, %r1, 0;
	selp.b32 	%r18, %r15, %r17, %p2;
	add.s32 	%r19, %r5, -1;
	setp.ne.s32 	%p3, %r1, %r19;
	selp.u32 	%r20, 1, 0, %p3;
	add.s32 	%r21, %r16, %r20;
	sub.s32 	%r22, %r16, %r5;
	setp.eq.s32 	%p4, %r12, 0;
	selp.b32 	%r23, %r1, %r22, %p4;
	setp.eq.s32 	%p5, %r12, %r19;
	selp.b32 	%r24, 0, %r5, %p5;
	add.s32 	%r25, %r24, %r16;
	mul.wide.s32 	%rd5, %r18, 4;
	add.s64 	%rd6, %rd3, %rd5;
	ld.global.f32 	%f2, [%rd6];
	mul.wide.s32 	%rd7, %r21, 4;
	add.s64 	%rd8, %rd3, %rd7;
	ld.global.f32 	%f3, [%rd8];
	add.f32 	%f4, %f2, %f3;
	mul.wide.s32 	%rd9, %r23, 4;
	add.s64 	%rd10, %rd3, %rd9;
	ld.global.f32 	%f5, [%rd10];
	add.f32 	%f6, %f4, %f5;
	mul.wide.s32 	%rd11, %r25, 4;
	add.s64 	%rd12, %rd3, %rd11;
	ld.global.f32 	%f7, [%rd12];
	add.f32 	%f8, %f6, %f7;
	mul.wide.s32 	%rd13, %r16, 4;
	add.s64 	%rd14, %rd3, %rd13;
	ld.global.f32 	%f9, [%rd14];
	fma.rn.f32 	%f10, %f9, 0fC0800000, %f8;
	fma.rn.f32 	%f11, %f1, %f10, %f9;
	add.s64 	%rd15, %rd4, %rd13;
	st.global.f32 	[%rd15], %f11;
$L__BB1_2:
	ret;

}


// ===== COMPILED SASS (sm_100) =====

	.target	sm_100

	.elftype	@"ET_EXEC"


//--------------------- .note.nv.tkinfo           --------------------------
	.section	.note.nv.tkinfo,"",@"SHT_NOTE"
	.sectionflags	@"SHF_NOTE_NV_TKINFO"
	.tkinfo
        /*0018*/ 	.word	0x00000002
        /*0030*/ 	.string	""
        /*0030*/ 	.string	"ptxas"
        /*0030*/ 	.string	"Cuda compilation tools, release 13.0, V13.0.88"
        /*0030*/ 	.string	"Build cuda_13.0.r13.0/compiler.36424714_0"
        /*0030*/ 	.string	"-arch sm_100 -m 64 "



//--------------------- .note.nv.cuinfo           --------------------------
	.section	.note.nv.cuinfo,"",@"SHT_NOTE"
	.sectionflags	@"SHF_NOTE_NV_CUINFO"
        /*0018*/ 	.short	0x0002
        /*001a*/ 	.short	0x0064
        /*001c*/ 	.short	0x0082
	.zero		2


//--------------------- .nv.info                  --------------------------
	.section	.nv.info,"",@"SHT_CUDA_INFO"
	.align	4


	//----- nvinfo : EIATTR_REGCOUNT
	.align		4
        /*0000*/ 	.byte	0x04, 0x2f
        /*0002*/ 	.short	(.L_1 - .L_0)
	.align		4
.L_0:
        /*0004*/ 	.word	index@(_Z18copy_heater_bufferPfS_i)
        /*0008*/ 	.word	0x0000000a


	//----- nvinfo : EIATTR_FRAME_SIZE
	.align		4
.L_1:
        /*000c*/ 	.byte	0x04, 0x11
        /*000e*/ 	.short	(.L_3 - .L_2)
	.align		4
.L_2:
        /*0010*/ 	.word	index@(_Z18copy_heater_bufferPfS_i)
        /*0014*/ 	.word	0x00000000


	//----- nvinfo : EIATTR_REGCOUNT
	.align		4
.L_3:
        /*0018*/ 	.byte	0x04, 0x2f
        /*001a*/ 	.short	(.L_5 - .L_4)
	.align		4
.L_4:
        /*001c*/ 	.word	index@(_Z11heat_spreadPfS_if)
        /*0020*/ 	.word	0x00000012


	//----- nvinfo : EIATTR_FRAME_SIZE
	.align		4
.L_5:
        /*0024*/ 	.byte	0x04, 0x11
        /*0026*/ 	.short	(.L_7 - .L_6)
	.align		4
.L_6:
        /*0028*/ 	.word	index@(_Z11heat_spreadPfS_if)
        /*002c*/ 	.word	0x00000000


	//----- nvinfo : EIATTR_MIN_STACK_SIZE
	.align		4
.L_7:
        /*0030*/ 	.byte	0x04, 0x12
        /*0032*/ 	.short	(.L_9 - .L_8)
	.align		4
.L_8:
        /*0034*/ 	.word	index@(_Z11heat_spreadPfS_if)
        /*0038*/ 	.word	0x00000000


	//----- nvinfo : EIATTR_MIN_STACK_SIZE
	.align		4
.L_9:
        /*003c*/ 	.byte	0x04, 0x12
        /*003e*/ 	.short	(.L_11 - .L_10)
	.align		4
.L_10:
        /*0040*/ 	.word	index@(_Z18copy_heater_bufferPfS_i)
        /*0044*/ 	.word	0x00000000
.L_11:


//--------------------- .nv.compat                --------------------------
	.section	.nv.compat,"",@"SHT_CUDA_COMPAT_INFO"
	.align	4
        /*0000*/ 	.byte	0x02, 0x09, 0x00, 0x00, 0x02, 0x02, 0x01, 0x00, 0x02, 0x05, 0x05, 0x00, 0x03, 0x07, 0x01, 0x01
        /*0010*/ 	.byte	0x02, 0x03, 0x00, 0x00, 0x02, 0x06, 0x01, 0x00, 0x04, 0x0b, 0x08, 0x00, 0x09, 0x00, 0x00, 0x00
        /*0020*/ 	.byte	0x00, 0x00, 0x00, 0x00


//--------------------- .nv.info._Z11heat_spreadPfS_if --------------------------
	.section	.nv.info._Z11heat_spreadPfS_if,"",@"SHT_CUDA_INFO"
	.sectionflags	@""
	.align	4


	//----- nvinfo : EIATTR_CUDA_API_VERSION
	.align		4
        /*0000*/ 	.byte	0x04, 0x37
        /*0002*/ 	.short	(.L_13 - .L_12)
.L_12:
        /*0004*/ 	.word	0x00000082


	//----- nvinfo : EIATTR_KPARAM_INFO
	.align		4
.L_13:
        /*0008*/ 	.byte	0x04, 0x17
        /*000a*/ 	.short	(.L_15 - .L_14)
.L_14:
        /*000c*/ 	.word	0x00000000
        /*0010*/ 	.short	0x0003
        /*0012*/ 	.short	0x0014
        /*0014*/ 	.byte	0x00, 0xf0, 0x11, 0x00


	//----- nvinfo : EIATTR_KPARAM_INFO
	.align		4
.L_15:
        /*0018*/ 	.byte	0x04, 0x17
        /*001a*/ 	.short	(.L_17 - .L_16)
.L_16:
        /*001c*/ 	.word	0x00000000
        /*0020*/ 	.short	0x0002
        /*0022*/ 	.short	0x0010
        /*0024*/ 	.byte	0x00, 0xf0, 0x11, 0x00


	//----- nvinfo : EIATTR_KPARAM_INFO
	.align		4
.L_17:
        /*0028*/ 	.byte	0x04, 0x17
        /*002a*/ 	.short	(.L_19 - .L_18)
.L_18:
        /*002c*/ 	.word	0x00000000
        /*0030*/ 	.short	0x0001
        /*0032*/ 	.short	0x0008
        /*0034*/ 	.byte	0x00, 0xf5, 0x21, 0x00


	//----- nvinfo : EIATTR_KPARAM_INFO
	.align		4
.L_19:
        /*0038*/ 	.byte	0x04, 0x17
        /*003a*/ 	.short	(.L_21 - .L_20)
.L_20:
        /*003c*/ 	.word	0x00000000
        /*0040*/ 	.short	0x0000
        /*0042*/ 	.short	0x0000
        /*0044*/ 	.byte	0x00, 0xf5, 0x21, 0x00


	//----- nvinfo : EIATTR_SPARSE_MMA_MASK
	.align		4
.L_21:
        /*0048*/ 	.byte	0x03, 0x50
        /*004a*/ 	.short	0x0000


	//----- nvinfo : EIATTR_MAXREG_COUNT
	.align		4
        /*004c*/ 	.byte	0x03, 0x1b
        /*004e*/ 	.short	0x00ff


	//----- nvinfo : EIATTR_MERCURY_ISA_VERSION
	.align		4
        /*0050*/ 	.byte	0x03, 0x5f
        /*0052*/ 	.short	0x0101


	//----- nvinfo : EIATTR_VRC_CTA_INIT_COUNT
	.align		4
        /*0054*/ 	.byte	0x02, 0x4a
	.zero		1
	.zero		1


	//----- nvinfo : EIATTR_EXIT_INSTR_OFFSETS
	.align		4
        /*0058*/ 	.byte	0x04, 0x1c
        /*005a*/ 	.short	(.L_23 - .L_22)


	//   ....[0]....
.L_22:
        /*005c*/ 	.word	0x000000e0


	//   ....[1]....
        /*0060*/ 	.word	0x00000310


	//----- nvinfo : EIATTR_CBANK_PARAM_SIZE
	.align		4
.L_23:
        /*0064*/ 	.byte	0x03, 0x19
        /*0066*/ 	.short	0x0018


	//----- nvinfo : EIATTR_PARAM_CBANK
	.align		4
        /*0068*/ 	.byte	0x04, 0x0a
        /*006a*/ 	.short	(.L_25 - .L_24)
	.align		4
.L_24:
        /*006c*/ 	.word	index@(.nv.constant0._Z11heat_spreadPfS_if)
        /*0070*/ 	.short	0x0380
        /*0072*/ 	.short	0x0018


	//----- nvinfo : EIATTR_SW_WAR
	.align		4
.L_25:
        /*0074*/ 	.byte	0x04, 0x36
        /*0076*/ 	.short	(.L_27 - .L_26)
.L_26:
        /*0078*/ 	.word	0x00000008
.L_27:


//--------------------- .nv.info._Z18copy_heater_bufferPfS_i --------------------------
	.section	.nv.info._Z18copy_heater_bufferPfS_i,"",@"SHT_CUDA_INFO"
	.sectionflags	@""
	.align	4


	//----- nvinfo : EIATTR_CUDA_API_VERSION
	.align		4
        /*0000*/ 	.byte	0x04, 0x37
        /*0002*/ 	.short	(.L_29 - .L_28)
.L_28:
        /*0004*/ 	.word	0x00000082


	//----- nvinfo : EIATTR_KPARAM_INFO
	.align		4
.L_29:
        /*0008*/ 	.byte	0x04, 0x17
        /*000a*/ 	.short	(.L_31 - .L_30)
.L_30:
        /*000c*/ 	.word	0x00000000
        /*0010*/ 	.short	0x0002
        /*0012*/ 	.short	0x0010
        /*0014*/ 	.byte	0x00, 0xf0, 0x11, 0x00


	//----- nvinfo : EIATTR_KPARAM_INFO
	.align		4
.L_31:
        /*0018*/ 	.byte	0x04, 0x17
        /*001a*/ 	.short	(.L_33 - .L_32)
.L_32:
        /*001c*/ 	.word	0x00000000
        /*0020*/ 	.short	0x0001
        /*0022*/ 	.short	0x0008
        /*0024*/ 	.byte	0x00, 0xf5, 0x21, 0x00


	//----- nvinfo : EIATTR_KPARAM_INFO
	.align		4
.L_33:
        /*0028*/ 	.byte	0x04, 0x17
        /*002a*/ 	.short	(.L_35 - .L_34)
.L_34:
        /*002c*/ 	.word	0x00000000
        /*0030*/ 	.short	0x0000
        /*0032*/ 	.short	0x0000
        /*0034*/ 	.byte	0x00, 0xf5, 0x21, 0x00


	//----- nvinfo : EIATTR_SPARSE_MMA_MASK
	.align		4
.L_35:
        /*0038*/ 	.byte	0x03, 0x50
        /*003a*/ 	.short	0x0000


	//----- nvinfo : EIATTR_MAXREG_COUNT
	.align		4
        /*003c*/ 	.byte	0x03, 0x1b
        /*003e*/ 	.short	0x00ff


	//----- nvinfo : EIATTR_MERCURY_ISA_VERSION
	.align		4
        /*0040*/ 	.byte	0x03, 0x5f
        /*0042*/ 	.short	0x0101


	//----- nvinfo : EIATTR_VRC_CTA_INIT_COUNT
	.align		4
        /*0044*/ 	.byte	0x02, 0x4a
	.zero		1
	.zero		1


	//----- nvinfo : EIATTR_EXIT_INSTR_OFFSETS
	.align		4
        /*0048*/ 	.byte	0x04, 0x1c
        /*004a*/ 	.short	(.L_37 - .L_36)


	//   ....[0]....
.L_36:
        /*004c*/ 	.word	0x000000e0


	//   ....[1]....
        /*0050*/ 	.word	0x00000150


	//   ....[2]....
        /*0054*/ 	.word	0x00000190


	//----- nvinfo : EIATTR_CBANK_PARAM_SIZE
	.align		4
.L_37:
        /*0058*/ 	.byte	0x03, 0x19
        /*005a*/ 	.short	0x0014


	//----- nvinfo : EIATTR_PARAM_CBANK
	.align		4
        /*005c*/ 	.byte	0x04, 0x0a
        /*005e*/ 	.short	(.L_39 - .L_38)
	.align		4
.L_38:
        /*0060*/ 	.word	index@(.nv.constant0._Z18copy_heater_bufferPfS_i)
        /*0064*/ 	.short	0x0380
        /*0066*/ 	.short	0x0014


	//----- nvinfo : EIATTR_SW_WAR
	.align		4
.L_39:
        /*0068*/ 	.byte	0x04, 0x36
        /*006a*/ 	.short	(.L_41 - .L_40)
.L_40:
        /*006c*/ 	.word	0x00000008
.L_41:


//--------------------- .nv.callgraph             --------------------------
	.section	.nv.callgraph,"",@"SHT_CUDA_CALLGRAPH"
	.align	4
	.sectionentsize	8
	.align		4
        /*0000*/ 	.word	0x00000000
	.align		4
        /*0004*/ 	.word	0xffffffff
	.align		4
        /*0008*/ 	.word	0x00000000
	.align		4
        /*000c*/ 	.word	0xfffffffe
	.align		4
        /*0010*/ 	.word	0x00000000
	.align		4
        /*0014*/ 	.word	0xfffffffd
	.align		4
        /*0018*/ 	.word	0x00000000
	.align		4
        /*001c*/ 	.word	0xfffffffc


//--------------------- .text._Z11heat_spreadPfS_if --------------------------
	.section	.text._Z11heat_spreadPfS_if,"ax",@progbits
	.align	128
        .global         _Z11heat_spreadPfS_if
        .type           _Z11heat_spreadPfS_if,@function
        .size           _Z11heat_spreadPfS_if,(.L_x_2 - _Z11heat_spreadPfS_if)
        .other          _Z11heat_spreadPfS_if,@"STO_CUDA_ENTRY STV_DEFAULT"
_Z11heat_spreadPfS_if:
.text._Z11heat_spreadPfS_if:
[----:B------:R-:W-:Y:S01]  /*0000*/  LDC R1, c[0x0][0x37c] ;  /* 0x0000df00ff017b82 */ /* 0x000fe20000000800 */
[----:B------:R-:W0:Y:S07]  /*0010*/  S2R R0, SR_TID.Y ;  /* 0x0000000000007919 */ /* 0x000e2e0000002200 */
[----:B------:R-:W1:Y:S01]  /*0020*/  LDC R4, c[0x0][0x360] ;  /* 0x0000d800ff047b82 */ /* 0x000e620000000800 */
[----:B------:R-:W1:Y:S07]  /*0030*/  S2R R11, SR_TID.X ;  /* 0x00000000000b7919 */ /* 0x000e6e0000002100 */
[----:B------:R-:W0:Y:S08]  /*0040*/  S2UR UR5, SR_CTAID.Y ;  /* 0x00000000000579c3 */ /* 0x000e300000002600 */
[----:B------:R-:W0:Y:S08]  /*0050*/  LDC R3, c[0x0][0x364] ;  /* 0x0000d900ff037b82 */ /* 0x000e300000000800 */
[----:B------:R-:W1:Y:S08]  /*0060*/  S2UR UR4, SR_CTAID.X ;  /* 0x00000000000479c3 */ /* 0x000e700000002500 */
[----:B------:R-:W2:Y:S01]  /*0070*/  LDC R8, c[0x0][0x390] ;  /* 0x0000e400ff087b82 */ /* 0x000ea20000000800 */
[----:B0-----:R-:W-:Y:S01]  /*0080*/  IMAD R0, R3, UR5, R0 ;  /* 0x0000000503007c24 */ /* 0x001fe2000f8e0200 */
[----:B------:R-:W0:Y:S01]  /*0090*/  LDCU UR5, c[0x0][0x370] ;  /* 0x00006e00ff0577ac */ /* 0x000e220008000800 */
[----:B-1----:R-:W-:-:S05]  /*00a0*/  IMAD R11, R4, UR4, R11 ;  /* 0x00000004040b7c24 */ /* 0x002fca000f8e020b */
[----:B------:R-:W-:-:S04]  /*00b0*/  VIMNMX R2, PT, PT, R11, R0, !PT ;  /* 0x000000000b027248 */ /* 0x000fc80007fe0100 */
[----:B--2---:R-:W-:Y:S01]  /*00c0*/  ISETP.GT.AND P0, PT, R2, R8, PT ;  /* 0x000000080200720c */ /* 0x004fe20003f04270 */
[----:B0-----:R-:W-:-:S12]  /*00d0*/  IMAD R5, R4, UR5, RZ ;  /* 0x0000000504057c24 */ /* 0x001fd8000f8e02ff */
[----:B------:R-:W-:Y:S05]  /*00e0*/  @P0 EXIT ;  /* 0x000000000000094d */ /* 0x000fea0003800000 */
[----:B------:R-:W0:Y:S01]  /*00f0*/  LDC.64 R2, c[0x0][0x388] ;  /* 0x0000e200ff027b82 */ /* 0x000e220000000a00 */
[----:B------:R-:W-:Y:S01]  /*0100*/  IADD3 R4, PT, PT, R8, -0x1, RZ ;  /* 0xffffffff08047810 */ /* 0x000fe20007ffe0ff */
[C---:B------:R-:W-:Y:S01]  /*0110*/  IMAD R6, R0.reuse, R5, RZ ;  /* 0x0000000500067224 */ /* 0x040fe200078e02ff */
[C---:B------:R-:W-:Y:S01]  /*0120*/  ISETP.NE.AND P2, PT, R11.reuse, RZ, PT ;  /* 0x000000ff0b00720c */ /* 0x040fe20003f45270 */
[----:B------:R-:W1:Y:S01]  /*0130*/  LDCU.64 UR4, c[0x0][0x358] ;  /* 0x00006b00ff0477ac */ /* 0x000e620008000a00 */
[C---:B------:R-:W-:Y:S02]  /*0140*/  ISETP.NE.AND P1, PT, R11.reuse, R4, PT ;  /* 0x000000040b00720c */ /* 0x040fe40003f25270 */
[----:B------:R-:W-:Y:S01]  /*0150*/  ISETP.NE.AND P0, PT, R0, RZ, PT ;  /* 0x000000ff0000720c */ /* 0x000fe20003f05270 */
[----:B------:R-:W2:Y:S01]  /*0160*/  LDC.64 R14, c[0x0][0x380] ;  /* 0x0000e000ff0e7b82 */ /* 0x000ea20000000a00 */
[----:B------:R-:W-:Y:S01]  /*0170*/  IADD3 R5, PT, PT, R11, R6, RZ ;  /* 0x000000060b057210 */ /* 0x000fe20007ffe0ff */
[----:B------:R-:W3:Y:S03]  /*0180*/  LDCU UR6, c[0x0][0x394] ;  /* 0x00007280ff0677ac */ /* 0x000ee60008000800 */
[----:B------:R-:W-:-:S03]  /*0190*/  IADD3 R9, PT, PT, R5, 0x1, RZ ;  /* 0x0000000105097810 */ /* 0x000fc60007ffe0ff */
[C---:B------:R-:W-:Y:S02]  /*01a0*/  @P2 IADD3 R6, PT, PT, R5.reuse, -0x1, RZ ;  /* 0xffffffff05062810 */ /* 0x040fe40007ffe0ff */
[----:B------:R-:W-:Y:S02]  /*01b0*/  ISETP.NE.AND P2, PT, R0, R4, PT ;  /* 0x000000040000720c */ /* 0x000fe40003f45270 */
[C---:B------:R-:W-:Y:S02]  /*01c0*/  @!P1 IADD3 R9, PT, PT, R5.reuse, RZ, RZ ;  /* 0x000000ff05099210 */ /* 0x040fe40007ffe0ff */
[----:B------:R-:W-:Y:S02]  /*01d0*/  @P0 IADD3 R11, PT, PT, R5, -R8, RZ ;  /* 0x80000008050b0210 */ /* 0x000fe40007ffe0ff */
[----:B------:R-:W-:Y:S01]  /*01e0*/  SEL R0, R8, RZ, P2 ;  /* 0x000000ff08007207 */ /* 0x000fe20001000000 */
[----:B0-----:R-:W-:-:S04]  /*01f0*/  IMAD.WIDE R6, R6, 0x4, R2 ;  /* 0x0000000406067825 */ /* 0x001fc800078e0202 */
[--C-:B------:R-:W-:Y:S01]  /*0200*/  IMAD.WIDE R8, R9, 0x4, R2.reuse ;  /* 0x0000000409087825 */ /* 0x100fe200078e0202 */
[----:B------:R-:W-:Y:S01]  /*0210*/  IADD3 R13, PT, PT, R5, R0, RZ ;  /* 0x00000000050d7210 */ /* 0x000fe20007ffe0ff */
[----:B-1----:R-:W4:Y:S02]  /*0220*/  LDG.E R6, desc[UR4][R6.64] ;  /* 0x0000000406067981 */ /* 0x002f24000c1e1900 */
[--C-:B------:R-:W-:Y:S02]  /*0230*/  IMAD.WIDE R10, R11, 0x4, R2.reuse ;  /* 0x000000040b0a7825 */ /* 0x100fe400078e0202 */
[----:B------:R-:W4:Y:S02]  /*0240*/  LDG.E R9, desc[UR4][R8.64] ;  /* 0x0000000408097981 */ /* 0x000f24000c1e1900 */
[--C-:B------:R-:W-:Y:S02]  /*0250*/  IMAD.WIDE R12, R13, 0x4, R2.reuse ;  /* 0x000000040d0c7825 */ /* 0x100fe400078e0202 */
[----:B------:R-:W5:Y:S02]  /*0260*/  LDG.E R11, desc[UR4][R10.64] ;  /* 0x000000040a0b7981 */ /* 0x000f64000c1e1900 */
[----:B------:R-:W-:-:S02]  /*0270*/  IMAD.WIDE R2, R5, 0x4, R2 ;  /* 0x0000000405027825 */ /* 0x000fc400078e0202 */
[----:B------:R-:W3:Y:S04]  /*0280*/  LDG.E R13, desc[UR4][R12.64] ;  /* 0x000000040c0d7981 */ /* 0x000ee8000c1e1900 */
[----:B------:R-:W3:Y:S01]  /*0290*/  LDG.E R3, desc[UR4][R2.64] ;  /* 0x0000000402037981 */ /* 0x000ee2000c1e1900 */
[----:B--2---:R-:W-:-:S04]  /*02a0*/  IMAD.WIDE R4, R5, 0x4, R14 ;  /* 0x0000000405047825 */ /* 0x004fc800078e020e */
[----:B----4-:R-:W-:-:S04]  /*02b0*/  FADD R6, R6, R9 ;  /* 0x0000000906067221 */ /* 0x010fc80000000000 */
[----:B-----5:R-:W-:-:S04]  /*02c0*/  FADD R6, R6, R11 ;  /* 0x0000000b06067221 */ /* 0x020fc80000000000 */
[----:B---3--:R-:W-:-:S04]  /*02d0*/  FADD R6, R6, R13 ;  /* 0x0000000d06067221 */ /* 0x008fc80000000000 */
[----:B------:R-:W-:-:S04]  /*02e0*/  FFMA R6, R3, -4, R6 ;  /* 0xc080000003067823 */ /* 0x000fc80000000006 */
[----:B------:R-:W-:-:S05]  /*02f0*/  FFMA R7, R6, UR6, R3 ;  /* 0x0000000606077c23 */ /* 0x000fca0008000003 */
[----:B------:R-:W-:Y:S01]  /*0300*/  STG.E desc[UR4][R4.64], R7 ;  /* 0x0000000704007986 */ /* 0x000fe2000c101904 */
[----:B------:R-:W-:Y:S05]  /*0310*/  EXIT ;  /* 0x000000000000794d */ /* 0x000fea0003800000 */
.L_x_0:
[----:B------:R-:W-:-:S00]  /*0320*/  BRA `(.L_x_0) ;  /* 0xfffffffc00fc7947 */ /* 0x000fc0000383ffff */
[----:B------:R-:W-:-:S00]  /*0330*/  NOP ;  /* 0x0000000000007918 */ /* 0x000fc00000000000 */
        /* <DEDUP_REMOVED lines=12> */
.L_x_2:


//--------------------- .text._Z18copy_heater_bufferPfS_i --------------------------
	.section	.text._Z18copy_heater_bufferPfS_i,"ax",@progbits
	.align	128
        .global         _Z18copy_heater_bufferPfS_i
        .type           _Z18copy_heater_bufferPfS_i,@function
        .size           _Z18copy_heater_bufferPfS_i,(.L_x_3 - _Z18copy_heater_bufferPfS_i)
        .other          _Z18copy_heater_bufferPfS_i,@"STO_CUDA_ENTRY STV_DEFAULT"
_Z18copy_heater_bufferPfS_i:
.text._Z18copy_heater_bufferPfS_i:
[----:B------:R-:W-:Y:S01]  /*0000*/  LDC R1, c[0x0][0x37c] ;  /* 0x0000df00ff017b82 */ /* 0x000fe20000000800 */
[----:B------:R-:W0:Y:S07]  /*0010*/  S2R R5, SR_TID.Y ;  /* 0x0000000000057919 */ /* 0x000e2e0000002200 */
[----:B------:R-:W1:Y:S01]  /*0020*/  LDC R3, c[0x0][0x360] ;  /* 0x0000d800ff037b82 */ /* 0x000e620000000800 */
[----:B------:R-:W2:Y:S01]  /*0030*/  LDCU UR6, c[0x0][0x390] ;  /* 0x00007200ff0677ac */ /* 0x000ea20008000800 */
[----:B------:R-:W1:Y:S06]  /*0040*/  S2R R0, SR_TID.X ;  /* 0x0000000000007919 */ /* 0x000e6c0000002100 */
[----:B------:R-:W0:Y:S08]  /*0050*/  S2UR UR5, SR_CTAID.Y ;  /* 0x00000000000579c3 */ /* 0x000e300000002600 */
[----:B------:R-:W0:Y:S08]  /*0060*/  LDC R2, c[0x0][0x364] ;  /* 0x0000d900ff027b82 */ /* 0x000e300000000800 */
[----:B------:R-:W1:Y:S01]  /*0070*/  S2UR UR4, SR_CTAID.X ;  /* 0x00000000000479c3 */ /* 0x000e620000002500 */
[----:B0-----:R-:W-:Y:S01]  /*0080*/  IMAD R5, R2, UR5, R5 ;  /* 0x0000000502057c24 */ /* 0x001fe2000f8e0205 */
[----:B------:R-:W0:Y:S01]  /*0090*/  LDCU UR5, c[0x0][0x370] ;  /* 0x00006e00ff0577ac */ /* 0x000e220008000800 */
[----:B-1----:R-:W-:-:S05]  /*00a0*/  IMAD R0, R3, UR4, R0 ;  /* 0x0000000403007c24 */ /* 0x002fca000f8e0200 */
[----:B------:R-:W-:-:S04]  /*00b0*/  VIMNMX R2, PT, PT, R0, R5, !PT ;  /* 0x0000000500027248 */ /* 0x000fc80007fe0100 */
[----:B--2---:R-:W-:Y:S01]  /*00c0*/  ISETP.GE.AND P0, PT, R2, UR6, PT ;  /* 0x0000000602007c0c */ /* 0x004fe2000bf06270 */
[----:B0-----:R-:W-:-:S12]  /*00d0*/  IMAD R4, R3, UR5, RZ ;  /* 0x0000000503047c24 */ /* 0x001fd8000f8e02ff */
[----:B------:R-:W-:Y:S05]  /*00e0*/  @P0 EXIT ;  /* 0x000000000000094d */ /* 0x000fea0003800000 */
[----:B------:R-:W0:Y:S01]  /*00f0*/  LDC.64 R2, c[0x0][0x380] ;  /* 0x0000e000ff027b82 */ /* 0x000e220000000a00 */
[----:B------:R-:W1:Y:S01]  /*0100*/  LDCU.64 UR4, c[0x0][0x358] ;  /* 0x00006b00ff0477ac */ /* 0x000e620008000a00 */
[----:B------:R-:W-:-:S04]  /*0110*/  IMAD R5, R5, R4, R0 ;  /* 0x0000000405057224 */ /* 0x000fc800078e0200 */
[----:B0-----:R-:W-:-:S05]  /*0120*/  IMAD.WIDE R2, R5, 0x4, R2 ;  /* 0x0000000405027825 */ /* 0x001fca00078e0202 */
[----:B-1----:R-:W2:Y:S02]  /*0130*/  LDG.E R7, desc[UR4][R2.64] ;  /* 0x0000000402077981 */ /* 0x002ea4000c1e1900 */
[----:B--2---:R-:W-:-:S13]  /*0140*/  FSETP.GT.AND P0, PT, R7, RZ, PT ;  /* 0x000000ff0700720b */ /* 0x004fda0003f04000 */
[----:B------:R-:W-:Y:S05]  /*0150*/  @!P0 EXIT ;  /* 0x000000000000894d */ /* 0x000fea0003800000 */
[----:B------:R-:W0:Y:S02]  /*0160*/  LDC.64 R2, c[0x0][0x388] ;  /* 0x0000e200ff027b82 */ /* 0x000e240000000a00 */
[----:B0-----:R-:W-:-:S05]  /*0170*/  IMAD.WIDE R2, R5, 0x4, R2 ;  /* 0x0000000405027825 */ /* 0x001fca00078e0202 */
[----:B------:R-:W-:Y:S01]  /*0180*/  STG.E desc[UR4][R2.64], R7 ;  /* 0x0000000702007986 */ /* 0x000fe2000c101904 */
[----:B------:R-:W-:Y:S05]  /*0190*/  EXIT ;  /* 0x000000000000794d */ /* 0x000fea0003800000 */
.L_x_1:
        /* <DEDUP_REMOVED lines=14> */
.L_x_3:


//--------------------- .nv.shared.reserved.0     --------------------------
	.section	.nv.shared.reserved.0,"aw",@nobits
	.weak		__nv_reservedSMEM_offset_0_alias
	.size		__nv_reservedSMEM_offset_0_alias, 0, 64
	.other		__nv_reservedSMEM_offset_0_alias,@"STO_CUDA_RESERVED_SHARED STV_DEFAULT"
__nv_reservedSMEM_offset_0_alias:
	.zero		0
	.zero		64


//--------------------- .nv.constant0._Z11heat_spreadPfS_if --------------------------
	.section	.nv.constant0._Z11heat_spreadPfS_if,"a",@progbits
	.sectionflags	@""
	.align	4
.nv.constant0._Z11heat_spreadPfS_if:
	.zero		920


//--------------------- .nv.constant0._Z18copy_heater_bufferPfS_i --------------------------
	.section	.nv.constant0._Z18copy_heater_bufferPfS_i,"a",@progbits
	.sectionflags	@""
	.align	4
.nv.constant0._Z18copy_heater_bufferPfS_i:
	.zero		916


//--------------------- SYMBOLS --------------------------

	.type		.nv.reservedSmem.offset0,@object
	.size		.nv.reservedSmem.offset0,0x4
